	.headerflags	@"EF_CUDA_TEXMODE_UNIFIED EF_CUDA_64BIT_ADDRESS EF_CUDA_ACCELERATORS EF_CUDA_SM90 EF_CUDA_VIRTUAL_SM(EF_CUDA_SM90)"
	.elftype	@"ET_EXEC"


//--------------------- .nv.info                  --------------------------
	.section	.nv.info,"",@"SHT_CUDA_INFO"
	.align	4


	//----- nvinfo : EIATTR_REGCOUNT
	.align		4
        /*0000*/ 	.byte	0x04, 0x2f
        /*0002*/ 	.short	(.L_1 - .L_0)
	.align		4
.L_0:
        /*0004*/ 	.word	index@(triton_poi_fused_clone_32)
        /*0008*/ 	.word	0x0000000e


	//----- nvinfo : EIATTR_MIN_STACK_SIZE
	.align		4
.L_1:
        /*000c*/ 	.byte	0x04, 0x12
        /*000e*/ 	.short	(.L_3 - .L_2)
	.align		4
.L_2:
        /*0010*/ 	.word	index@(triton_poi_fused_clone_32)
        /*0014*/ 	.word	0x00000000


	//----- nvinfo : EIATTR_FRAME_SIZE
	.align		4
.L_3:
        /*0018*/ 	.byte	0x04, 0x11
        /*001a*/ 	.short	(.L_5 - .L_4)
	.align		4
.L_4:
        /*001c*/ 	.word	index@(triton_poi_fused_clone_32)
        /*0020*/ 	.word	0x00000000


	//----- nvinfo : EIATTR_MIN_STACK_SIZE
	.align		4
.L_5:
        /*0024*/ 	.byte	0x04, 0x12
        /*0026*/ 	.short	(.L_7 - .L_6)
	.align		4
.L_6:
        /*0028*/ 	.word	index@(triton_poi_fused_clone_32)
        /*002c*/ 	.word	0x00000000
.L_7:


//--------------------- .nv.info.triton_poi_fused_clone_32 --------------------------
	.section	.nv.info.triton_poi_fused_clone_32,"",@"SHT_CUDA_INFO"
	.sectionflags	@""
	.align	4


	//----- nvinfo : EIATTR_CUDA_API_VERSION
	.align		4
        /*0000*/ 	.byte	0x04, 0x37
        /*0002*/ 	.short	(.L_9 - .L_8)
.L_8:
        /*0004*/ 	.word	0x0000007c


	//----- nvinfo : EIATTR_KPARAM_INFO
	.align		4
.L_9:
        /*0008*/ 	.byte	0x04, 0x17
        /*000a*/ 	.short	(.L_11 - .L_10)
.L_10:
        /*000c*/ 	.word	0x00000000
        /*0010*/ 	.short	0x0003
        /*0012*/ 	.short	0x0018
        /*0014*/ 	.byte	0x00, 0xf0, 0x11, 0x00


	//----- nvinfo : EIATTR_KPARAM_INFO
	.align		4
.L_11:
        /*0018*/ 	.byte	0x04, 0x17
        /*001a*/ 	.short	(.L_13 - .L_12)
.L_12:
        /*001c*/ 	.word	0x00000000
        /*0020*/ 	.short	0x0002
        /*0022*/ 	.short	0x0010
        /*0024*/ 	.byte	0x00, 0xf4, 0x21, 0x00


	//----- nvinfo : EIATTR_KPARAM_INFO
	.align		4
.L_13:
        /*0028*/ 	.byte	0x04, 0x17
        /*002a*/ 	.short	(.L_15 - .L_14)
.L_14:
        /*002c*/ 	.word	0x00000000
        /*0030*/ 	.short	0x0001
        /*0032*/ 	.short	0x0008
        /*0034*/ 	.byte	0x00, 0xf4, 0x21, 0x00


	//----- nvinfo : EIATTR_KPARAM_INFO
	.align		4
.L_15:
        /*0038*/ 	.byte	0x04, 0x17
        /*003a*/ 	.short	(.L_17 - .L_16)
.L_16:
        /*003c*/ 	.word	0x00000000
        /*0040*/ 	.short	0x0000
        /*0042*/ 	.short	0x0000
        /*0044*/ 	.byte	0x00, 0xf4, 0x21, 0x00


	//----- nvinfo : EIATTR_SPARSE_MMA_MASK
	.align		4
.L_17:
        /*0048*/ 	.byte	0x03, 0x50
        /*004a*/ 	.short	0x0000


	//----- nvinfo : EIATTR_MAXREG_COUNT
	.align		4
        /*004c*/ 	.byte	0x03, 0x1b
        /*004e*/ 	.short	0x00ff


	//----- nvinfo : EIATTR_EXIT_INSTR_OFFSETS
	.align		4
        /*0050*/ 	.byte	0x04, 0x1c
        /*0052*/ 	.short	(.L_19 - .L_18)


	//   ....[0]....
.L_18:
        /*0054*/ 	.word	0x00000180


	//   ....[1]....
        /*0058*/ 	.word	0x000001a0


	//----- nvinfo : EIATTR_REQNTID
	.align		4
.L_19:
        /*005c*/ 	.byte	0x04, 0x10
        /*005e*/ 	.short	(.L_21 - .L_20)
.L_20:
        /*0060*/ 	.word	0x00000080
        /*0064*/ 	.word	0x00000001
        /*0068*/ 	.word	0x00000001


	//----- nvinfo : EIATTR_CBANK_PARAM_SIZE
	.align		4
.L_21:
        /*006c*/ 	.byte	0x03, 0x19
        /*006e*/ 	.short	0x001c


	//----- nvinfo : EIATTR_PARAM_CBANK
	.align		4
        /*0070*/ 	.byte	0x04, 0x0a
        /*0072*/ 	.short	(.L_23 - .L_22)
	.align		4
.L_22:
        /*0074*/ 	.word	index@(.nv.constant0.triton_poi_fused_clone_32)
        /*0078*/ 	.short	0x0210
        /*007a*/ 	.short	0x001c


	//----- nvinfo : EIATTR_SW_WAR
	.align		4
.L_23:
        /*007c*/ 	.byte	0x04, 0x36
        /*007e*/ 	.short	(.L_25 - .L_24)
.L_24:
        /*0080*/ 	.word	0x00000008
.L_25:


//--------------------- .nv.callgraph             --------------------------
	.section	.nv.callgraph,"",@"SHT_CUDA_CALLGRAPH"
	.align	4
	.sectionentsize	8
	.align		4
        /*0000*/ 	.word	0x00000000
	.align		4
        /*0004*/ 	.word	0xffffffff
	.align		4
        /*0008*/ 	.word	0x00000000
	.align		4
        /*000c*/ 	.word	0xfffffffe
	.align		4
        /*0010*/ 	.word	0x00000000
	.align		4
        /*0014*/ 	.word	0xfffffffd
	.align		4
        /*0018*/ 	.word	0x00000000
	.align		4
        /*001c*/ 	.word	0xfffffffc


//--------------------- .text.triton_poi_fused_clone_32 --------------------------
	.section	.text.triton_poi_fused_clone_32,"ax",@progbits
	.align	128
        .global         triton_poi_fused_clone_32
        .type           triton_poi_fused_clone_32,@function
        .size           triton_poi_fused_clone_32,(.L_x_1 - triton_poi_fused_clone_32)
        .other          triton_poi_fused_clone_32,@"STO_CUDA_ENTRY STV_DEFAULT"
triton_poi_fused_clone_32:
.text.triton_poi_fused_clone_32:
[----:B------:R-:W0:Y:S02]  /*0000*/  LDC R1, c[0x0][0x28] ;  /* 0x00000a00ff017b82 */ /* 0x000e240000000800 */
[----:B------:R-:W1:Y:S01]  /*0010*/  S2R R0, SR_TID.X ;  /* 0x0000000000007919 */ /* 0x000e620000002100 */
[----:B------:R-:W2:Y:S01]  /*0020*/  LDC.64 R2, c[0x0][0x210] ;  /* 0x00008400ff027b82 */ /* 0x000ea20000000a00 */
[----:B------:R-:W-:Y:S01]  /*0030*/  ULDC.64 UR4, c[0x0][0x208] ;  /* 0x0000820000047ab9 */ /* 0x000fe20000000a00 */
[----:B------:R-:W3:Y:S06]  /*0040*/  S2R R9, SR_CTAID.X ;  /* 0x0000000000097919 */ /* 0x000eec0000002500 */
[----:B------:R-:W4:Y:S01]  /*0050*/  LDC.64 R4, c[0x0][0x218] ;  /* 0x00008600ff047b82 */ /* 0x000f220000000a00 */
[----:B-1----:R-:W-:-:S05]  /*0060*/  LOP3.LUT R0, R0, 0x7f, RZ, 0xc0, !PT ;  /* 0x0000007f00007812 */ /* 0x002fca00078ec0ff */
[----:B---3--:R-:W-:-:S05]  /*0070*/  IMAD R9, R9, 0x80, R0 ;  /* 0x0000008009097824 */ /* 0x008fca00078e0200 */
[----:B------:R-:W-:Y:S02]  /*0080*/  SHF.R.S32.HI R0, RZ, 0x1f, R9 ;  /* 0x0000001fff007819 */ /* 0x000fe40000011409 */
[----:B------:R-:W-:Y:S02]  /*0090*/  ISETP.GE.AND P0, PT, R9, 0x800, PT ;  /* 0x000008000900780c */ /* 0x000fe40003f06270 */
[----:B------:R-:W-:-:S04]  /*00a0*/  LEA.HI R0, R0, R9, RZ, 0x9 ;  /* 0x0000000900007211 */ /* 0x000fc800078f48ff */
[----:B------:R-:W-:Y:S02]  /*00b0*/  LOP3.LUT R6, R0, 0xfffffe00, RZ, 0xc0, !PT ;  /* 0xfffffe0000067812 */ /* 0x000fe400078ec0ff */
[----:B------:R-:W-:Y:S02]  /*00c0*/  SHF.R.S32.HI R0, RZ, 0x9, R0 ;  /* 0x00000009ff007819 */ /* 0x000fe40000011400 */
[----:B------:R-:W-:-:S05]  /*00d0*/  IADD3 R7, R9, 0x2800, -R6 ;  /* 0x0000280009077810 */ /* 0x000fca0007ffe806 */
[----:B------:R-:W-:Y:S02]  /*00e0*/  IMAD R11, R0, 0x4800, R7 ;  /* 0x00004800000b7824 */ /* 0x000fe400078e0207 */
[----:B------:R-:W-:Y:S02]  /*00f0*/  IMAD.MOV.U32 R0, RZ, RZ, RZ ;  /* 0x000000ffff007224 */ /* 0x000fe400078e00ff */
[----:B--2---:R-:W-:Y:S01]  /*0100*/  IMAD.WIDE R2, R11, 0x4, R2 ;  /* 0x000000040b027825 */ /* 0x004fe200078e0202 */
[----:B------:R-:W-:-:S03]  /*0110*/  HFMA2.MMA R11, -RZ, RZ, 0, 0 ;  /* 0x00000000ff0b7435 */ /* 0x000fc600000001ff */
[----:B----4-:R-:W-:Y:S01]  /*0120*/  IMAD.WIDE.U32 R4, R7, 0x4, R4 ;  /* 0x0000000407047825 */ /* 0x010fe200078e0004 */
[----:B------:R-:W2:Y:S01]  /*0130*/  @!P0 LDG.E R0, desc[UR4][R2.64] ;  /* 0x0000000402008981 */ /* 0x000ea2000c1e1900 */
[----:B------:R-:W1:Y:S05]  /*0140*/  LDC.64 R6, c[0x0][0x220] ;  /* 0x00008800ff067b82 */ /* 0x000e6a0000000a00 */
[----:B------:R-:W2:Y:S01]  /*0150*/  @!P0 LDG.E.EL R11, desc[UR4][R4.64] ;  /* 0x00000004040b8981 */ /* 0x000ea2000c2e1900 */
[----:B-1----:R-:W-:-:S04]  /*0160*/  IMAD.WIDE R6, R9, 0x4, R6 ;  /* 0x0000000409067825 */ /* 0x002fc800078e0206 */
[----:B--2---:R-:W-:Y:S01]  /*0170*/  FADD R11, R11, R0 ;  /* 0x000000000b0b7221 */ /* 0x004fe20000000000 */
[----:B------:R-:W-:Y:S06]  /*0180*/  @P0 EXIT ;  /* 0x000000000000094d */ /* 0x000fec0003800000 */
[----:B------:R-:W-:Y:S01]  /*0190*/  STG.E desc[UR4][R6.64], R11 ;  /* 0x0000000b06007986 */ /* 0x000fe2000c101904 */
[----:B------:R-:W-:Y:S05]  /*01a0*/  EXIT ;  /* 0x000000000000794d */ /* 0x000fea0003800000 */
.L_x_0:
[----:B------:R-:W-:-:S00]  /*01b0*/  BRA `(.L_x_0) ;  /* 0xfffffffc00fc7947 */ /* 0x000fc0000383ffff */
[----:B------:R-:W-:-:S00]  /*01c0*/  NOP ;  /* 0x0000000000007918 */ /* 0x000fc00000000000 */
        /* <DEDUP_REMOVED lines=11> */
.L_x_1:


//--------------------- .nv.constant0.triton_poi_fused_clone_32 --------------------------
	.section	.nv.constant0.triton_poi_fused_clone_32,"a",@progbits
	.sectionflags	@""
	.align	4
.nv.constant0.triton_poi_fused_clone_32:
	.zero		556
